	.headerflags	@"EF_CUDA_TEXMODE_UNIFIED EF_CUDA_64BIT_ADDRESS EF_CUDA_ACCELERATORS EF_CUDA_SM90 EF_CUDA_VIRTUAL_SM(EF_CUDA_SM90)"
	.elftype	@"ET_EXEC"


//--------------------- .nv.info                  --------------------------
	.section	.nv.info,"",@"SHT_CUDA_INFO"
	.align	4


	//----- nvinfo : EIATTR_REGCOUNT
	.align		4
        /*0000*/ 	.byte	0x04, 0x2f
        /*0002*/ 	.short	(.L_3 - .L_2)
	.align		4
.L_2:
        /*0004*/ 	.word	index@(triton_poi_fused__native_batch_norm_legit_no_training_convolution_relu_6)
        /*0008*/ 	.word	0x00000016


	//----- nvinfo : EIATTR_MIN_STACK_SIZE
	.align		4
.L_3:
        /*000c*/ 	.byte	0x04, 0x12
        /*000e*/ 	.short	(.L_5 - .L_4)
	.align		4
.L_4:
        /*0010*/ 	.word	index@(triton_poi_fused__native_batch_norm_legit_no_training_convolution_relu_6)
        /*0014*/ 	.word	0x00000000


	//----- nvinfo : EIATTR_FRAME_SIZE
	.align		4
.L_5:
        /*0018*/ 	.byte	0x04, 0x11
        /*001a*/ 	.short	(.L_7 - .L_6)
	.align		4
.L_6:
        /*001c*/ 	.word	index@(triton_poi_fused__native_batch_norm_legit_no_training_convolution_relu_6)
        /*0020*/ 	.word	0x00000000


	//----- nvinfo : EIATTR_MIN_STACK_SIZE
	.align		4
.L_7:
        /*0024*/ 	.byte	0x04, 0x12
        /*0026*/ 	.short	(.L_9 - .L_8)
	.align		4
.L_8:
        /*0028*/ 	.word	index@(triton_poi_fused__native_batch_norm_legit_no_training_convolution_relu_6)
        /*002c*/ 	.word	0x00000000
.L_9:


//--------------------- .nv.info.triton_poi_fused__native_batch_norm_legit_no_training_convolution_relu_6 --------------------------
	.section	.nv.info.triton_poi_fused__native_batch_norm_legit_no_training_convolution_relu_6,"",@"SHT_CUDA_INFO"
	.sectionflags	@""
	.align	4


	//----- nvinfo : EIATTR_CUDA_API_VERSION
	.align		4
        /*0000*/ 	.byte	0x04, 0x37
        /*0002*/ 	.short	(.L_11 - .L_10)
.L_10:
        /*0004*/ 	.word	0x0000007c


	//----- nvinfo : EIATTR_KPARAM_INFO
	.align		4
.L_11:
        /*0008*/ 	.byte	0x04, 0x17
        /*000a*/ 	.short	(.L_13 - .L_12)
.L_12:
        /*000c*/ 	.word	0x00000000
        /*0010*/ 	.short	0x0007
        /*0012*/ 	.short	0x0038
        /*0014*/ 	.byte	0x00, 0xf0, 0x11, 0x00


	//----- nvinfo : EIATTR_KPARAM_INFO
	.align		4
.L_13:
        /*0018*/ 	.byte	0x04, 0x17
        /*001a*/ 	.short	(.L_15 - .L_14)
.L_14:
        /*001c*/ 	.word	0x00000000
        /*0020*/ 	.short	0x0006
        /*0022*/ 	.short	0x0030
        /*0024*/ 	.byte	0x00, 0xf4, 0x21, 0x00


	//----- nvinfo : EIATTR_KPARAM_INFO
	.align		4
.L_15:
        /*0028*/ 	.byte	0x04, 0x17
        /*002a*/ 	.short	(.L_17 - .L_16)
.L_16:
        /*002c*/ 	.word	0x00000000
        /*0030*/ 	.short	0x0005
        /*0032*/ 	.short	0x0028
        /*0034*/ 	.byte	0x00, 0xf4, 0x21, 0x00


	//----- nvinfo : EIATTR_KPARAM_INFO
	.align		4
.L_17:
        /*0038*/ 	.byte	0x04, 0x17
        /*003a*/ 	.short	(.L_19 - .L_18)
.L_18:
        /*003c*/ 	.word	0x00000000
        /*0040*/ 	.short	0x0004
        /*0042*/ 	.short	0x0020
        /*0044*/ 	.byte	0x00, 0xf4, 0x21, 0x00


	//----- nvinfo : EIATTR_KPARAM_INFO
	.align		4
.L_19:
        /*0048*/ 	.byte	0x04, 0x17
        /*004a*/ 	.short	(.L_21 - .L_20)
.L_20:
        /*004c*/ 	.word	0x00000000
        /*0050*/ 	.short	0x0003
        /*0052*/ 	.short	0x0018
        /*0054*/ 	.byte	0x00, 0xf4, 0x21, 0x00


	//----- nvinfo : EIATTR_KPARAM_INFO
	.align		4
.L_21:
        /*0058*/ 	.byte	0x04, 0x17
        /*005a*/ 	.short	(.L_23 - .L_22)
.L_22:
        /*005c*/ 	.word	0x00000000
        /*0060*/ 	.short	0x0002
        /*0062*/ 	.short	0x0010
        /*0064*/ 	.byte	0x00, 0xf4, 0x21, 0x00


	//----- nvinfo : EIATTR_KPARAM_INFO
	.align		4
.L_23:
        /*0068*/ 	.byte	0x04, 0x17
        /*006a*/ 	.short	(.L_25 - .L_24)
.L_24:
        /*006c*/ 	.word	0x00000000
        /*0070*/ 	.short	0x0001
        /*0072*/ 	.short	0x0008
        /*0074*/ 	.byte	0x00, 0xf4, 0x21, 0x00


	//----- nvinfo : EIATTR_KPARAM_INFO
	.align		4
.L_25:
        /*0078*/ 	.byte	0x04, 0x17
        /*007a*/ 	.short	(.L_27 - .L_26)
.L_26:
        /*007c*/ 	.word	0x00000000
        /*0080*/ 	.short	0x0000
        /*0082*/ 	.short	0x0000
        /*0084*/ 	.byte	0x00, 0xf4, 0x21, 0x00


	//----- nvinfo : EIATTR_SPARSE_MMA_MASK
	.align		4
.L_27:
        /*0088*/ 	.byte	0x03, 0x50
        /*008a*/ 	.short	0x0000


	//----- nvinfo : EIATTR_MAXREG_COUNT
	.align		4
        /*008c*/ 	.byte	0x03, 0x1b
        /*008e*/ 	.short	0x00ff


	//----- nvinfo : EIATTR_EXIT_INSTR_OFFSETS
	.align		4
        /*0090*/ 	.byte	0x04, 0x1c
        /*0092*/ 	.short	(.L_29 - .L_28)


	//   ....[0]....
.L_28:
        /*0094*/ 	.word	0x000003b0


	//----- nvinfo : EIATTR_REQNTID
	.align		4
.L_29:
        /*0098*/ 	.byte	0x04, 0x10
        /*009a*/ 	.short	(.L_31 - .L_30)
.L_30:
        /*009c*/ 	.word	0x00000100
        /*00a0*/ 	.word	0x00000001
        /*00a4*/ 	.word	0x00000001


	//----- nvinfo : EIATTR_CBANK_PARAM_SIZE
	.align		4
.L_31:
        /*00a8*/ 	.byte	0x03, 0x19
        /*00aa*/ 	.short	0x003c


	//----- nvinfo : EIATTR_PARAM_CBANK
	.align		4
        /*00ac*/ 	.byte	0x04, 0x0a
        /*00ae*/ 	.short	(.L_33 - .L_32)
	.align		4
.L_32:
        /*00b0*/ 	.word	index@(.nv.constant0.triton_poi_fused__native_batch_norm_legit_no_training_convolution_relu_6)
        /*00b4*/ 	.short	0x0210
        /*00b6*/ 	.short	0x003c


	//----- nvinfo : EIATTR_SW_WAR
	.align		4
.L_33:
        /*00b8*/ 	.byte	0x04, 0x36
        /*00ba*/ 	.short	(.L_35 - .L_34)
.L_34:
        /*00bc*/ 	.word	0x00000008
.L_35:


//--------------------- .nv.callgraph             --------------------------
	.section	.nv.callgraph,"",@"SHT_CUDA_CALLGRAPH"
	.align	4
	.sectionentsize	8
	.align		4
        /*0000*/ 	.word	0x00000000
	.align		4
        /*0004*/ 	.word	0xffffffff
	.align		4
        /*0008*/ 	.word	0x00000000
	.align		4
        /*000c*/ 	.word	0xfffffffe
	.align		4
        /*0010*/ 	.word	0x00000000
	.align		4
        /*0014*/ 	.word	0xfffffffd
	.align		4
        /*0018*/ 	.word	0x00000000
	.align		4
        /*001c*/ 	.word	0xfffffffc


//--------------------- .nv.constant4             --------------------------
	.section	.nv.constant4,"a",@progbits
	.align	8
	.align		8
.nv.constant4:
        /*0000*/ 	.dword	_$_str
	.align		8
        /*0008*/ 	.dword	_$_str_$_2


//--------------------- .text.triton_poi_fused__native_batch_norm_legit_no_training_convolution_relu_6 --------------------------
	.section	.text.triton_poi_fused__native_batch_norm_legit_no_training_convolution_relu_6,"ax",@progbits
	.align	128
        .global         triton_poi_fused__native_batch_norm_legit_no_training_convolution_relu_6
        .type           triton_poi_fused__native_batch_norm_legit_no_training_convolution_relu_6,@function
        .size           triton_poi_fused__native_batch_norm_legit_no_training_convolution_relu_6,(.L_x_1 - triton_poi_fused__native_batch_norm_legit_no_training_convolution_relu_6)
        .other          triton_poi_fused__native_batch_norm_legit_no_training_convolution_relu_6,@"STO_CUDA_ENTRY STV_DEFAULT"
triton_poi_fused__native_batch_norm_legit_no_training_convolution_relu_6:
.text.triton_poi_fused__native_batch_norm_legit_no_training_convolution_relu_6:
[----:B------:R-:W-:Y:S01]  /*0000*/  LDC R1, c[0x0][0x28] ;  /* 0x00000a00ff017b82 */ /* 0x000fe20000000800 */
[----:B------:R-:W1:Y:S07]  /*0010*/  S2R R0, SR_TID.X ;  /* 0x0000000000007919 */ /* 0x000e6e0000002100 */
[----:B------:R-:W2:Y:S01]  /*0020*/  LDC.64 R14, c[0x0][0x228] ;  /* 0x00008a00ff0e7b82 */ /* 0x000ea20000000a00 */
[----:B------:R-:W-:Y:S01]  /*0030*/  ULDC.64 UR4, c[0x0][0x208] ;  /* 0x0000820000047ab9 */ /* 0x000fe20000000a00 */
[----:B------:R-:W3:Y:S06]  /*0040*/  S2R R5, SR_CTAID.X ;  /* 0x0000000000057919 */ /* 0x000eec0000002500 */
[----:B------:R-:W4:Y:S08]  /*0050*/  LDC.64 R10, c[0x0][0x218] ;  /* 0x00008600ff0a7b82 */ /* 0x000f300000000a00 */
[----:B------:R-:W5:Y:S08]  /*0060*/  LDC.64 R12, c[0x0][0x220] ;  /* 0x00008800ff0c7b82 */ /* 0x000f700000000a00 */
[----:B------:R-:W5:Y:S01]  /*0070*/  LDC.64 R16, c[0x0][0x230] ;  /* 0x00008c00ff107b82 */ /* 0x000f620000000a00 */
[----:B-1----:R-:W-:-:S02]  /*0080*/  SHF.L.U32 R0, R0, 0x1, RZ ;  /* 0x0000000100007819 */ /* 0x002fc400000006ff */
[----:B---3--:R-:W-:Y:S02]  /*0090*/  SHF.R.S32.HI R3, RZ, 0x16, R5 ;  /* 0x00000016ff037819 */ /* 0x008fe40000011405 */
[----:B------:R-:W-:Y:S02]  /*00a0*/  LOP3.LUT R0, R0, 0x1fe, RZ, 0xc0, !PT ;  /* 0x000001fe00007812 */ /* 0x000fe400078ec0ff */
[----:B------:R-:W-:Y:S02]  /*00b0*/  SGXT R3, R3, 0x1 ;  /* 0x000000010303781a */ /* 0x000fe40000000200 */
[----:B------:R-:W-:Y:S02]  /*00c0*/  LEA R0, R5, R0, 0x9 ;  /* 0x0000000005007211 */ /* 0x000fe400078e48ff */
[----:B------:R-:W1:Y:S02]  /*00d0*/  LDC.64 R4, c[0x0][0x238] ;  /* 0x00008e00ff047b82 */ /* 0x000e640000000a00 */
[----:B------:R-:W-:-:S04]  /*00e0*/  LEA.HI R3, R3, R0, RZ, 0x8 ;  /* 0x0000000003037211 */ /* 0x000fc800078f40ff */
[----:B------:R-:W-:-:S04]  /*00f0*/  SHF.R.S32.HI R3, RZ, 0x8, R3 ;  /* 0x00000008ff037819 */ /* 0x000fc80000011403 */
[----:B------:R-:W-:-:S04]  /*0100*/  LEA.HI R2, R3, R3, RZ, 0x7 ;  /* 0x0000000303027211 */ /* 0x000fc800078f38ff */
[----:B------:R-:W-:-:S04]  /*0110*/  LOP3.LUT R2, R2, 0xffffff80, RZ, 0xc0, !PT ;  /* 0xffffff8002027812 */ /* 0x000fc800078ec0ff */
[----:B------:R-:W-:Y:S02]  /*0120*/  IADD3 R19, R3, -R2, RZ ;  /* 0x8000000203137210 */ /* 0x000fe40007ffe0ff */
[----:B------:R-:W3:Y:S03]  /*0130*/  LDC.64 R2, c[0x0][0x210] ;  /* 0x00008400ff027b82 */ /* 0x000ee60000000a00 */
[----:B--2---:R-:W-:-:S05]  /*0140*/  IMAD.WIDE R14, R19, 0x4, R14 ;  /* 0x00000004130e7825 */ /* 0x004fca00078e020e */
[----:B------:R2:W2:Y:S01]  /*0150*/  LDG.E.EL R18, desc[UR4][R14.64] ;  /* 0x000000040e127981 */ /* 0x0004a2000c2e1900 */
[----:B----4-:R-:W-:-:S04]  /*0160*/  IMAD.WIDE R10, R19, 0x4, R10 ;  /* 0x00000004130a7825 */ /* 0x010fc800078e020a */
[----:B-----5:R-:W-:Y:S01]  /*0170*/  IMAD.WIDE R12, R19, 0x4, R12 ;  /* 0x00000004130c7825 */ /* 0x020fe200078e020c */
[----:B------:R4:W5:Y:S04]  /*0180*/  LDG.E.EL R8, desc[UR4][R10.64] ;  /* 0x000000040a087981 */ /* 0x000968000c2e1900 */
[----:B------:R-:W5:Y:S01]  /*0190*/  LDG.E.EL R9, desc[UR4][R12.64] ;  /* 0x000000040c097981 */ /* 0x000f62000c2e1900 */
[----:B---3--:R-:W-:-:S05]  /*01a0*/  IMAD.WIDE R2, R0, 0x4, R2 ;  /* 0x0000000400027825 */ /* 0x008fca00078e0202 */
[----:B------:R-:W5:Y:S01]  /*01b0*/  LDG.E.64 R6, desc[UR4][R2.64] ;  /* 0x0000000402067981 */ /* 0x000f62000c1e1b00 */
[----:B0-2---:R-:W-:-:S04]  /*01c0*/  IMAD.WIDE R14, R19, 0x4, R16 ;  /* 0x00000004130e7825 */ /* 0x005fc800078e0210 */
[----:B-1----:R-:W-:Y:S02]  /*01d0*/  IMAD.WIDE R16, R19, 0x4, R4 ;  /* 0x0000000413107825 */ /* 0x002fe400078e0204 */
[----:B------:R-:W2:Y:S01]  /*01e0*/  LDG.E.EL R14, desc[UR4][R14.64] ;  /* 0x000000040e0e7981 */ /* 0x000ea2000c2e1900 */
[----:B----4-:R-:W-:Y:S01]  /*01f0*/  HFMA2.MMA R10, -RZ, RZ, 1.625, 0 ;  /* 0x3e800000ff0a7435 */ /* 0x010fe200000001ff */
[----:B------:R-:W0:Y:S02]  /*0200*/  LDC.64 R4, c[0x0][0x240] ;  /* 0x00009000ff047b82 */ /* 0x000e240000000a00 */
[----:B------:R-:W2:Y:S01]  /*0210*/  LDG.E.EL R17, desc[UR4][R16.64] ;  /* 0x0000000410117981 */ /* 0x000ea2000c2e1900 */
[----:B0-----:R-:W-:-:S04]  /*0220*/  IMAD.WIDE R4, R0, 0x4, R4 ;  /* 0x0000000400047825 */ /* 0x001fc800078e0204 */
[----:B------:R-:W-:-:S04]  /*0230*/  FADD R18, R18, 9.9999997473787516356e-06 ;  /* 0x3727c5ac12127421 */ /* 0x000fc80000000000 */
[----:B------:R-:W0:Y:S02]  /*0240*/  MUFU.SQRT R19, R18 ;  /* 0x0000001200137308 */ /* 0x000e240000002000 */
[C---:B0-----:R-:W-:Y:S02]  /*0250*/  FSETP.GT.AND P0, PT, R19.reuse, 8.50705917302346158658e+37, PT ;  /* 0x7e8000001300780b */ /* 0x041fe40003f04000 */
[----:B------:R-:W-:-:S11]  /*0260*/  FSETP.GEU.AND P1, PT, R19, 1.175494350822287508e-38, PT ;  /* 0x008000001300780b */ /* 0x000fd60003f2e000 */
[----:B------:R-:W-:-:S04]  /*0270*/  @P0 FMUL R19, R19, 0.25 ;  /* 0x3e80000013130820 */ /* 0x000fc80000400000 */
[----:B------:R-:W-:-:S06]  /*0280*/  @!P1 FMUL R19, R19, 16777216 ;  /* 0x4b80000013139820 */ /* 0x000fcc0000400000 */
[----:B------:R-:W0:Y:S01]  /*0290*/  MUFU.RCP R19, R19 ;  /* 0x0000001300137308 */ /* 0x000e220000001000 */
[----:B------:R-:W-:Y:S01]  /*02a0*/  FSEL R10, R10, 1, P0 ;  /* 0x3f8000000a0a7808 */ /* 0x000fe20000000000 */
[--C-:B-----5:R-:W-:Y:S01]  /*02b0*/  FADD R6, R6, R8.reuse ;  /* 0x0000000806067221 */ /* 0x120fe20000000000 */
[----:B------:R-:W-:-:S03]  /*02c0*/  FADD R7, R7, R8 ;  /* 0x0000000807077221 */ /* 0x000fc60000000000 */
[----:B------:R-:W-:Y:S01]  /*02d0*/  @!P1 FMUL R10, R10, 16777216 ;  /* 0x4b8000000a0a9820 */ /* 0x000fe20000400000 */
[C---:B------:R-:W-:Y:S01]  /*02e0*/  FADD R8, -R9.reuse, R6 ;  /* 0x0000000609087221 */ /* 0x040fe20000000100 */
[----:B------:R-:W-:Y:S02]  /*02f0*/  FADD R9, -R9, R7 ;  /* 0x0000000709097221 */ /* 0x000fe40000000100 */
[----:B0-----:R-:W-:-:S04]  /*0300*/  FMUL R10, R19, R10 ;  /* 0x0000000a130a7220 */ /* 0x001fc80000400000 */
[-C--:B------:R-:W-:Y:S01]  /*0310*/  FMUL R8, R8, R10.reuse ;  /* 0x0000000a08087220 */ /* 0x080fe20000400000 */
[----:B------:R-:W-:-:S03]  /*0320*/  FMUL R10, R9, R10 ;  /* 0x0000000a090a7220 */ /* 0x000fc60000400000 */
[C-C-:B--2---:R-:W-:Y:S01]  /*0330*/  FFMA R8, R14.reuse, R8, R17.reuse ;  /* 0x000000080e087223 */ /* 0x144fe20000000011 */
[----:B------:R-:W-:-:S04]  /*0340*/  FFMA R10, R14, R10, R17 ;  /* 0x0000000a0e0a7223 */ /* 0x000fc80000000011 */
[----:B------:R-:W-:Y:S02]  /*0350*/  FSETP.GEU.AND P0, PT, R8, RZ, PT ;  /* 0x000000ff0800720b */ /* 0x000fe40003f0e000 */
[----:B------:R-:W-:Y:S02]  /*0360*/  FSETP.GEU.AND P1, PT, R10, RZ, PT ;  /* 0x000000ff0a00720b */ /* 0x000fe40003f2e000 */
[----:B------:R-:W-:Y:S02]  /*0370*/  FSEL R8, R8, RZ, P0 ;  /* 0x000000ff08087208 */ /* 0x000fe40000000000 */
[----:B------:R-:W-:Y:S01]  /*0380*/  FSEL R9, R10, RZ, P1 ;  /* 0x000000ff0a097208 */ /* 0x000fe20000800000 */
[----:B------:R-:W-:Y:S04]  /*0390*/  STG.E.64 desc[UR4][R2.64], R6 ;  /* 0x0000000602007986 */ /* 0x000fe8000c101b04 */
[----:B------:R-:W-:Y:S01]  /*03a0*/  STG.E.64 desc[UR4][R4.64], R8 ;  /* 0x0000000804007986 */ /* 0x000fe2000c101b04 */
[----:B------:R-:W-:Y:S05]  /*03b0*/  EXIT ;  /* 0x000000000000794d */ /* 0x000fea0003800000 */
.L_x_0:
[----:B------:R-:W-:-:S00]  /*03c0*/  BRA `(.L_x_0) ;  /* 0xfffffffc00fc7947 */ /* 0x000fc0000383ffff */
[----:B------:R-:W-:-:S00]  /*03d0*/  NOP ;  /* 0x0000000000007918 */ /* 0x000fc00000000000 */
        /* <DEDUP_REMOVED lines=10> */
.L_x_1:


//--------------------- .nv.global.init           --------------------------
	.section	.nv.global.init,"aw",@progbits
.nv.global.init:
	.type		_$_str,@object
	.size		_$_str,(_$_str_$_2 - _$_str)
_$_str:
        /*0000*/ 	.byte	0x5f, 0x5f, 0x43, 0x55, 0x44, 0x41, 0x5f, 0x46, 0x54, 0x5a, 0x00
	.type		_$_str_$_2,@object
	.size		_$_str_$_2,(.L_1 - _$_str_$_2)
_$_str_$_2:
        /*000b*/ 	.byte	0x5f, 0x5f, 0x43, 0x55, 0x44, 0x41, 0x5f, 0x50, 0x52, 0x45, 0x43, 0x5f, 0x53, 0x51, 0x52, 0x54
        /*001b*/ 	.byte	0x00
.L_1:


//--------------------- .nv.constant0.triton_poi_fused__native_batch_norm_legit_no_training_convolution_relu_6 --------------------------
	.section	.nv.constant0.triton_poi_fused__native_batch_norm_legit_no_training_convolution_relu_6,"a",@progbits
	.sectionflags	@""
	.align	4
.nv.constant0.triton_poi_fused__native_batch_norm_legit_no_training_convolution_relu_6:
	.zero		588
